//
// Generated by NVIDIA NVVM Compiler
//
// Compiler Build ID: CL-36424714
// Cuda compilation tools, release 13.0, V13.0.88
// Based on NVVM 20.0.0
//

.version 9.0
.target sm_100
.address_size 64

	// .globl	solidanglefouriersummand

.visible .entry solidanglefouriersummand(
	.param .u64 .ptr .align 1 solidanglefouriersummand_param_0,
	.param .u64 .ptr .align 1 solidanglefouriersummand_param_1,
	.param .u64 .ptr .align 1 solidanglefouriersummand_param_2,
	.param .u64 .ptr .align 1 solidanglefouriersummand_param_3,
	.param .u32 solidanglefouriersummand_param_4,
	.param .u32 solidanglefouriersummand_param_5,
	.param .u32 solidanglefouriersummand_param_6
)
{
	.reg .pred 	%p<10>;
	.reg .b32 	%r<27>;
	.reg .b32 	%f<27>;
	.reg .b64 	%rd<19>;
	.reg .b64 	%fd<54>;

	ld.param.u64 	%rd5, [solidanglefouriersummand_param_0];
	ld.param.u64 	%rd3, [solidanglefouriersummand_param_2];
	ld.param.u32 	%r5, [solidanglefouriersummand_param_4];
	ld.param.u32 	%r8, [solidanglefouriersummand_param_5];
	ld.param.u32 	%r7, [solidanglefouriersummand_param_6];
	cvta.to.global.u64 	%rd1, %rd5;
	mov.u32 	%r9, %ctaid.x;
	mov.u32 	%r10, %ntid.x;
	mov.u32 	%r11, %tid.x;
	mad.lo.s32 	%r1, %r9, %r10, %r11;
	mov.u32 	%r12, %ctaid.y;
	mov.u32 	%r13, %ntid.y;
	mov.u32 	%r14, %tid.y;
	mad.lo.s32 	%r15, %r12, %r13, %r14;
	mov.u32 	%r16, %ctaid.z;
	mov.u32 	%r17, %ntid.z;
	mov.u32 	%r18, %tid.z;
	mad.lo.s32 	%r3, %r16, %r17, %r18;
	setp.ge.s32 	%p1, %r1, %r5;
	setp.ge.s32 	%p2, %r15, %r8;
	or.pred  	%p3, %p1, %p2;
	setp.ge.s32 	%p4, %r3, %r7;
	or.pred  	%p5, %p3, %p4;
	@%p5 bra 	$L__BB0_4;
	cvt.rn.f32.s32 	%f5, %r1;
	cvt.rn.f32.s32 	%f6, %r5;
	div.rn.f32 	%f7, %f5, %f6;
	cvt.rn.f32.u32 	%f8, %r15;
	cvt.rn.f32.u32 	%f9, %r8;
	div.rn.f32 	%f10, %f8, %f9;
	cvt.rn.f32.u32 	%f11, %r3;
	cvt.rn.f32.u32 	%f12, %r7;
	div.rn.f32 	%f13, %f11, %f12;
	shr.u32 	%r19, %r5, 31;
	add.s32 	%r20, %r5, %r19;
	shr.s32 	%r21, %r20, 1;
	setp.lt.s32 	%p6, %r1, %r21;
	add.f32 	%f14, %f7, 0fBF800000;
	selp.f32 	%f1, %f7, %f14, %p6;
	shr.u32 	%r22, %r8, 1;
	setp.lt.u32 	%p7, %r15, %r22;
	add.f32 	%f15, %f10, 0fBF800000;
	selp.f32 	%f2, %f10, %f15, %p7;
	shr.u32 	%r23, %r7, 1;
	setp.lt.u32 	%p8, %r3, %r23;
	add.f32 	%f16, %f13, 0fBF800000;
	selp.f32 	%f3, %f13, %f16, %p8;
	mul.f32 	%f17, %f2, %f2;
	fma.rn.f32 	%f18, %f1, %f1, %f17;
	fma.rn.f32 	%f4, %f3, %f3, %f18;
	mad.lo.s32 	%r24, %r8, %r3, %r15;
	mad.lo.s32 	%r4, %r24, %r5, %r1;
	setp.neu.f32 	%p9, %f4, 0f00000000;
	@%p9 bra 	$L__BB0_3;
	mul.wide.s32 	%rd15, %r4, 4;
	add.s64 	%rd16, %rd1, %rd15;
	mov.b32 	%r26, 0;
	st.global.u32 	[%rd16], %r26;
	bra.uni 	$L__BB0_4;
$L__BB0_3:
	ld.param.u64 	%rd18, [solidanglefouriersummand_param_3];
	ld.param.u64 	%rd17, [solidanglefouriersummand_param_1];
	shl.b32 	%r25, %r4, 1;
	cvta.to.global.u64 	%rd6, %rd17;
	mul.wide.s32 	%rd7, %r25, 4;
	add.s64 	%rd8, %rd6, %rd7;
	ld.global.nc.f32 	%f19, [%rd8];
	cvta.to.global.u64 	%rd9, %rd3;
	add.s64 	%rd10, %rd9, %rd7;
	ld.global.nc.f32 	%f20, [%rd10];
	cvta.to.global.u64 	%rd11, %rd18;
	add.s64 	%rd12, %rd11, %rd7;
	ld.global.nc.f32 	%f21, [%rd12];
	ld.global.nc.f32 	%f22, [%rd8+4];
	ld.global.nc.f32 	%f23, [%rd10+4];
	ld.global.nc.f32 	%f24, [%rd12+4];
	cvt.f64.f32 	%fd1, %f19;
	cvt.f64.f32 	%fd2, %f22;
	cvt.f64.f32 	%fd3, %f20;
	cvt.f64.f32 	%fd4, %f23;
	cvt.f64.f32 	%fd5, %f21;
	cvt.f64.f32 	%fd6, %f24;
	cvt.f64.f32 	%fd7, %f1;
	cvt.f64.f32 	%fd8, %f2;
	cvt.f64.f32 	%fd9, %f3;
	mul.f64 	%fd10, %fd8, %fd5;
	mul.f64 	%fd11, %fd6, 0d0000000000000000;
	sub.f64 	%fd12, %fd10, %fd11;
	mul.f64 	%fd13, %fd8, %fd6;
	fma.rn.f64 	%fd14, %fd5, 0d0000000000000000, %fd13;
	mul.f64 	%fd15, %fd9, %fd3;
	mul.f64 	%fd16, %fd4, 0d0000000000000000;
	sub.f64 	%fd17, %fd15, %fd16;
	mul.f64 	%fd18, %fd9, %fd4;
	fma.rn.f64 	%fd19, %fd3, 0d0000000000000000, %fd18;
	sub.f64 	%fd20, %fd12, %fd17;
	sub.f64 	%fd21, %fd14, %fd19;
	mul.f64 	%fd22, %fd21, %fd1;
	mul.f64 	%fd23, %fd20, %fd2;
	sub.f64 	%fd24, %fd22, %fd23;
	mul.f64 	%fd25, %fd9, %fd1;
	mul.f64 	%fd26, %fd2, 0d0000000000000000;
	sub.f64 	%fd27, %fd25, %fd26;
	mul.f64 	%fd28, %fd9, %fd2;
	fma.rn.f64 	%fd29, %fd1, 0d0000000000000000, %fd28;
	mul.f64 	%fd30, %fd7, %fd5;
	sub.f64 	%fd31, %fd30, %fd11;
	mul.f64 	%fd32, %fd7, %fd6;
	fma.rn.f64 	%fd33, %fd5, 0d0000000000000000, %fd32;
	sub.f64 	%fd34, %fd27, %fd31;
	sub.f64 	%fd35, %fd29, %fd33;
	mul.f64 	%fd36, %fd35, %fd3;
	mul.f64 	%fd37, %fd34, %fd4;
	sub.f64 	%fd38, %fd36, %fd37;
	add.f64 	%fd39, %fd24, %fd38;
	mul.f64 	%fd40, %fd7, %fd3;
	sub.f64 	%fd41, %fd40, %fd16;
	mul.f64 	%fd42, %fd7, %fd4;
	fma.rn.f64 	%fd43, %fd3, 0d0000000000000000, %fd42;
	mul.f64 	%fd44, %fd8, %fd1;
	sub.f64 	%fd45, %fd44, %fd26;
	mul.f64 	%fd46, %fd8, %fd2;
	fma.rn.f64 	%fd47, %fd1, 0d0000000000000000, %fd46;
	sub.f64 	%fd48, %fd41, %fd45;
	sub.f64 	%fd49, %fd43, %fd47;
	mul.f64 	%fd50, %fd49, %fd5;
	mul.f64 	%fd51, %fd48, %fd6;
	sub.f64 	%fd52, %fd50, %fd51;
	add.f64 	%fd53, %fd52, %fd39;
	cvt.rn.f32.f64 	%f25, %fd53;
	div.rn.f32 	%f26, %f25, %f4;
	mul.wide.s32 	%rd13, %r4, 4;
	add.s64 	%rd14, %rd1, %rd13;
	st.global.f32 	[%rd14], %f26;
$L__BB0_4:
	ret;

}


// ===== COMPILED SASS (sm_100) =====

	.target	sm_100

	.elftype	@"ET_EXEC"


//--------------------- .note.nv.tkinfo           --------------------------
	.section	.note.nv.tkinfo,"",@"SHT_NOTE"
	.sectionflags	@"SHF_NOTE_NV_TKINFO"
	.tkinfo
        /*0018*/ 	.word	0x00000002
        /*0030*/ 	.string	""
        /*0030*/ 	.string	"ptxas"
        /*0030*/ 	.string	"Cuda compilation tools, release 13.0, V13.0.88"
        /*0030*/ 	.string	"Build cuda_13.0.r13.0/compiler.36424714_0"
        /*0030*/ 	.string	"-arch sm_100 -m 64 "



//--------------------- .note.nv.cuinfo           --------------------------
	.section	.note.nv.cuinfo,"",@"SHT_NOTE"
	.sectionflags	@"SHF_NOTE_NV_CUINFO"
        /*0018*/ 	.short	0x0002
        /*001a*/ 	.short	0x0064
        /*001c*/ 	.short	0x0082
	.zero		2


//--------------------- .nv.info                  --------------------------
	.section	.nv.info,"",@"SHT_CUDA_INFO"
	.align	4


	//----- nvinfo : EIATTR_REGCOUNT
	.align		4
        /*0000*/ 	.byte	0x04, 0x2f
        /*0002*/ 	.short	(.L_1 - .L_0)
	.align		4
.L_0:
        /*0004*/ 	.word	index@(solidanglefouriersummand)
        /*0008*/ 	.word	0x00000026


	//----- nvinfo : EIATTR_FRAME_SIZE
	.align		4
.L_1:
        /*000c*/ 	.byte	0x04, 0x11
        /*000e*/ 	.short	(.L_3 - .L_2)
	.align		4
.L_2:
        /*0010*/ 	.word	index@($__internal_0_$__cuda_sm3x_div_rn_noftz_f32_slowpath)
        /*0014*/ 	.word	0x00000000


	//----- nvinfo : EIATTR_FRAME_SIZE
	.align		4
.L_3:
        /*0018*/ 	.byte	0x04, 0x11
        /*001a*/ 	.short	(.L_5 - .L_4)
	.align		4
.L_4:
        /*001c*/ 	.word	index@(solidanglefouriersummand)
        /*0020*/ 	.word	0x00000000


	//----- nvinfo : EIATTR_MIN_STACK_SIZE
	.align		4
.L_5:
        /*0024*/ 	.byte	0x04, 0x12
        /*0026*/ 	.short	(.L_7 - .L_6)
	.align		4
.L_6:
        /*0028*/ 	.word	index@(solidanglefouriersummand)
        /*002c*/ 	.word	0x00000000
.L_7:


//--------------------- .nv.compat                --------------------------
	.section	.nv.compat,"",@"SHT_CUDA_COMPAT_INFO"
	.align	4
        /*0000*/ 	.byte	0x02, 0x09, 0x00, 0x00, 0x02, 0x02, 0x01, 0x00, 0x02, 0x05, 0x05, 0x00, 0x03, 0x07, 0x01, 0x01
        /*0010*/ 	.byte	0x02, 0x03, 0x00, 0x00, 0x02, 0x06, 0x01, 0x00, 0x04, 0x0b, 0x08, 0x00, 0x01, 0x00, 0x00, 0x00
        /*0020*/ 	.byte	0x00, 0x00, 0x00, 0x00


//--------------------- .nv.info.solidanglefouriersummand --------------------------
	.section	.nv.info.solidanglefouriersummand,"",@"SHT_CUDA_INFO"
	.sectionflags	@""
	.align	4


	//----- nvinfo : EIATTR_CUDA_API_VERSION
	.align		4
        /*0000*/ 	.byte	0x04, 0x37
        /*0002*/ 	.short	(.L_9 - .L_8)
.L_8:
        /*0004*/ 	.word	0x00000082


	//----- nvinfo : EIATTR_KPARAM_INFO
	.align		4
.L_9:
        /*0008*/ 	.byte	0x04, 0x17
        /*000a*/ 	.short	(.L_11 - .L_10)
.L_10:
        /*000c*/ 	.word	0x00000000
        /*0010*/ 	.short	0x0006
        /*0012*/ 	.short	0x0028
        /*0014*/ 	.byte	0x00, 0xf0, 0x11, 0x00


	//----- nvinfo : EIATTR_KPARAM_INFO
	.align		4
.L_11:
        /*0018*/ 	.byte	0x04, 0x17
        /*001a*/ 	.short	(.L_13 - .L_12)
.L_12:
        /*001c*/ 	.word	0x00000000
        /*0020*/ 	.short	0x0005
        /*0022*/ 	.short	0x0024
        /*0024*/ 	.byte	0x00, 0xf0, 0x11, 0x00


	//----- nvinfo : EIATTR_KPARAM_INFO
	.align		4
.L_13:
        /*0028*/ 	.byte	0x04, 0x17
        /*002a*/ 	.short	(.L_15 - .L_14)
.L_14:
        /*002c*/ 	.word	0x00000000
        /*0030*/ 	.short	0x0004
        /*0032*/ 	.short	0x0020
        /*0034*/ 	.byte	0x00, 0xf0, 0x11, 0x00


	//----- nvinfo : EIATTR_KPARAM_INFO
	.align		4
.L_15:
        /*0038*/ 	.byte	0x04, 0x17
        /*003a*/ 	.short	(.L_17 - .L_16)
.L_16:
        /*003c*/ 	.word	0x00000000
        /*0040*/ 	.short	0x0003
        /*0042*/ 	.short	0x0018
        /*0044*/ 	.byte	0x00, 0xf5, 0x21, 0x00


	//----- nvinfo : EIATTR_KPARAM_INFO
	.align		4
.L_17:
        /*0048*/ 	.byte	0x04, 0x17
        /*004a*/ 	.short	(.L_19 - .L_18)
.L_18:
        /*004c*/ 	.word	0x00000000
        /*0050*/ 	.short	0x0002
        /*0052*/ 	.short	0x0010
        /*0054*/ 	.byte	0x00, 0xf5, 0x21, 0x00


	//----- nvinfo : EIATTR_KPARAM_INFO
	.align		4
.L_19:
        /*0058*/ 	.byte	0x04, 0x17
        /*005a*/ 	.short	(.L_21 - .L_20)
.L_20:
        /*005c*/ 	.word	0x00000000
        /*0060*/ 	.short	0x0001
        /*0062*/ 	.short	0x0008
        /*0064*/ 	.byte	0x00, 0xf5, 0x21, 0x00


	//----- nvinfo : EIATTR_KPARAM_INFO
	.align		4
.L_21:
        /*0068*/ 	.byte	0x04, 0x17
        /*006a*/ 	.short	(.L_23 - .L_22)
.L_22:
        /*006c*/ 	.word	0x00000000
        /*0070*/ 	.short	0x0000
        /*0072*/ 	.short	0x0000
        /*0074*/ 	.byte	0x00, 0xf5, 0x21, 0x00


	//----- nvinfo : EIATTR_SPARSE_MMA_MASK
	.align		4
.L_23:
        /*0078*/ 	.byte	0x03, 0x50
        /*007a*/ 	.short	0x0000


	//----- nvinfo : EIATTR_MAXREG_COUNT
	.align		4
        /*007c*/ 	.byte	0x03, 0x1b
        /*007e*/ 	.short	0x00ff


	//----- nvinfo : EIATTR_MERCURY_ISA_VERSION
	.align		4
        /*0080*/ 	.byte	0x03, 0x5f
        /*0082*/ 	.short	0x0101


	//----- nvinfo : EIATTR_VRC_CTA_INIT_COUNT
	.align		4
        /*0084*/ 	.byte	0x02, 0x4a
	.zero		1
	.zero		1


	//----- nvinfo : EIATTR_EXIT_INSTR_OFFSETS
	.align		4
        /*0088*/ 	.byte	0x04, 0x1c
        /*008a*/ 	.short	(.L_25 - .L_24)


	//   ....[0]....
.L_24:
        /*008c*/ 	.word	0x00000120


	//   ....[1]....
        /*0090*/ 	.word	0x00000590


	//   ....[2]....
        /*0094*/ 	.word	0x00000a50


	//----- nvinfo : EIATTR_CRS_STACK_SIZE
	.align		4
.L_25:
        /*0098*/ 	.byte	0x04, 0x1e
        /*009a*/ 	.short	(.L_27 - .L_26)
.L_26:
        /*009c*/ 	.word	0x00000000


	//----- nvinfo : EIATTR_CBANK_PARAM_SIZE
	.align		4
.L_27:
        /*00a0*/ 	.byte	0x03, 0x19
        /*00a2*/ 	.short	0x002c


	//----- nvinfo : EIATTR_PARAM_CBANK
	.align		4
        /*00a4*/ 	.byte	0x04, 0x0a
        /*00a6*/ 	.short	(.L_29 - .L_28)
	.align		4
.L_28:
        /*00a8*/ 	.word	index@(.nv.constant0.solidanglefouriersummand)
        /*00ac*/ 	.short	0x0380
        /*00ae*/ 	.short	0x002c


	//----- nvinfo : EIATTR_SW_WAR
	.align		4
.L_29:
        /*00b0*/ 	.byte	0x04, 0x36
        /*00b2*/ 	.short	(.L_31 - .L_30)
.L_30:
        /*00b4*/ 	.word	0x00000008
.L_31:


//--------------------- .nv.callgraph             --------------------------
	.section	.nv.callgraph,"",@"SHT_CUDA_CALLGRAPH"
	.align	4
	.sectionentsize	8
	.align		4
        /*0000*/ 	.word	0x00000000
	.align		4
        /*0004*/ 	.word	0xffffffff
	.align		4
        /*0008*/ 	.word	0x00000000
	.align		4
        /*000c*/ 	.word	0xfffffffe
	.align		4
        /*0010*/ 	.word	0x00000000
	.align		4
        /*0014*/ 	.word	0xfffffffd
	.align		4
        /*0018*/ 	.word	0x00000000
	.align		4
        /*001c*/ 	.word	0xfffffffc


//--------------------- .text.solidanglefouriersummand --------------------------
	.section	.text.solidanglefouriersummand,"ax",@progbits
	.align	128
        .global         solidanglefouriersummand
        .type           solidanglefouriersummand,@function
        .size           solidanglefouriersummand,(.L_x_20 - solidanglefouriersummand)
        .other          solidanglefouriersummand,@"STO_CUDA_ENTRY STV_DEFAULT"
solidanglefouriersummand:
.text.solidanglefouriersummand:
[----:B------:R-:W-:Y:S01]  /*0000*/  LDC R1, c[0x0][0x37c] ;  /* 0x0000df00ff017b82 */ /* 0x000fe20000000800 */
[----:B------:R-:W0:Y:S07]  /*0010*/  S2R R2, SR_TID.Y ;  /* 0x0000000000027919 */ /* 0x000e2e0000002200 */
[----:B------:R-:W1:Y:S01]  /*0020*/  LDC R5, c[0x0][0x360] ;  /* 0x0000d800ff057b82 */ /* 0x000e620000000800 */
[----:B------:R-:W2:Y:S01]  /*0030*/  LDCU.64 UR8, c[0x0][0x3a0] ;  /* 0x00007400ff0877ac */ /* 0x000ea20008000a00 */
[----:B------:R-:W1:Y:S01]  /*0040*/  S2R R0, SR_TID.X ;  /* 0x0000000000007919 */ /* 0x000e620000002100 */
[----:B------:R-:W3:Y:S01]  /*0050*/  LDCU UR7, c[0x0][0x3a8] ;  /* 0x00007500ff0777ac */ /* 0x000ee20008000800 */
[----:B------:R-:W4:Y:S04]  /*0060*/  S2R R4, SR_TID.Z ;  /* 0x0000000000047919 */ /* 0x000f280000002300 */
[----:B------:R-:W0:Y:S08]  /*0070*/  S2UR UR5, SR_CTAID.Y ;  /* 0x00000000000579c3 */ /* 0x000e300000002600 */
[----:B------:R-:W0:Y:S08]  /*0080*/  LDC R7, c[0x0][0x364] ;  /* 0x0000d900ff077b82 */ /* 0x000e300000000800 */
[----:B------:R-:W1:Y:S08]  /*0090*/  S2UR UR4, SR_CTAID.X ;  /* 0x00000000000479c3 */ /* 0x000e700000002500 */
[----:B------:R-:W4:Y:S08]  /*00a0*/  S2UR UR6, SR_CTAID.Z ;  /* 0x00000000000679c3 */ /* 0x000f300000002700 */
[----:B------:R-:W4:Y:S01]  /*00b0*/  LDC R3, c[0x0][0x368] ;  /* 0x0000da00ff037b82 */ /* 0x000f220000000800 */
[----:B0-----:R-:W-:-:S05]  /*00c0*/  IMAD R7, R7, UR5, R2 ;  /* 0x0000000507077c24 */ /* 0x001fca000f8e0202 */
[----:B--2---:R-:W-:Y:S01]  /*00d0*/  ISETP.GE.AND P0, PT, R7, UR9, PT ;  /* 0x0000000907007c0c */ /* 0x004fe2000bf06270 */
[----:B-1----:R-:W-:-:S05]  /*00e0*/  IMAD R5, R5, UR4, R0 ;  /* 0x0000000405057c24 */ /* 0x002fca000f8e0200 */
[----:B------:R-:W-:Y:S01]  /*00f0*/  ISETP.GE.OR P0, PT, R5, UR8, P0 ;  /* 0x0000000805007c0c */ /* 0x000fe20008706670 */
[----:B----4-:R-:W-:-:S05]  /*0100*/  IMAD R2, R3, UR6, R4 ;  /* 0x0000000603027c24 */ /* 0x010fca000f8e0204 */
[----:B---3--:R-:W-:-:S13]  /*0110*/  ISETP.GE.OR P0, PT, R2, UR7, P0 ;  /* 0x0000000702007c0c */ /* 0x008fda0008706670 */
[----:B------:R-:W-:Y:S05]  /*0120*/  @P0 EXIT ;  /* 0x000000000000094d */ /* 0x000fea0003800000 */
[----:B------:R-:W-:Y:S01]  /*0130*/  I2FP.F32.S32 R3, UR8 ;  /* 0x0000000800037c45 */ /* 0x000fe20008201400 */
[----:B------:R-:W-:Y:S01]  /*0140*/  BSSY.RECONVERGENT B0, `(.L_x_0) ;  /* 0x000000d000007945 */ /* 0x000fe20003800200 */
[----:B------:R-:W-:Y:S02]  /*0150*/  I2FP.F32.S32 R0, R5 ;  /* 0x0000000500007245 */ /* 0x000fe40000201400 */
[----:B------:R-:W0:Y:S08]  /*0160*/  MUFU.RCP R4, R3 ;  /* 0x0000000300047308 */ /* 0x000e300000001000 */
[----:B------:R-:W1:Y:S01]  /*0170*/  FCHK P0, R0, R3 ;  /* 0x0000000300007302 */ /* 0x000e620000000000 */
[----:B0-----:R-:W-:-:S04]  /*0180*/  FFMA R9, -R3, R4, 1 ;  /* 0x3f80000003097423 */ /* 0x001fc80000000104 */
[----:B------:R-:W-:-:S04]  /*0190*/  FFMA R9, R4, R9, R4 ;  /* 0x0000000904097223 */ /* 0x000fc80000000004 */
[----:B------:R-:W-:-:S04]  /*01a0*/  FFMA R4, R0, R9, RZ ;  /* 0x0000000900047223 */ /* 0x000fc800000000ff */
[----:B------:R-:W-:-:S04]  /*01b0*/  FFMA R6, -R3, R4, R0 ;  /* 0x0000000403067223 */ /* 0x000fc80000000100 */
[----:B------:R-:W-:Y:S01]  /*01c0*/  FFMA R4, R9, R6, R4 ;  /* 0x0000000609047223 */ /* 0x000fe20000000004 */
[----:B-1----:R-:W-:Y:S06]  /*01d0*/  @!P0 BRA `(.L_x_1) ;  /* 0x00000000000c8947 */ /* 0x002fec0003800000 */
[----:B------:R-:W-:-:S07]  /*01e0*/  MOV R6, 0x200 ;  /* 0x0000020000067802 */ /* 0x000fce0000000f00 */
[----:B------:R-:W-:Y:S05]  /*01f0*/  CALL.REL.NOINC `($__internal_0_$__cuda_sm3x_div_rn_noftz_f32_slowpath) ;  /* 0x0000000800187944 */ /* 0x000fea0003c00000 */
[----:B------:R-:W-:-:S07]  /*0200*/  IMAD.MOV.U32 R4, RZ, RZ, R0 ;  /* 0x000000ffff047224 */ /* 0x000fce00078e0000 */
.L_x_1:
[----:B------:R-:W-:Y:S05]  /*0210*/  BSYNC.RECONVERGENT B0 ;  /* 0x0000000000007941 */ /* 0x000fea0003800200 */
.L_x_0:
[----:B------:R-:W0:Y:S01]  /*0220*/  LDCU UR4, c[0x0][0x3a4] ;  /* 0x00007480ff0477ac */ /* 0x000e220008000800 */
[----:B------:R-:W-:Y:S01]  /*0230*/  I2FP.F32.U32 R0, R7 ;  /* 0x0000000700007245 */ /* 0x000fe20000201000 */
[----:B------:R-:W-:Y:S01]  /*0240*/  BSSY.RECONVERGENT B0, `(.L_x_2) ;  /* 0x000000d000007945 */ /* 0x000fe20003800200 */
[----:B0-----:R-:W-:-:S04]  /*0250*/  I2FP.F32.U32 R3, UR4 ;  /* 0x0000000400037c45 */ /* 0x001fc80008201000 */
        /* <DEDUP_REMOVED lines=11> */
.L_x_3:
[----:B------:R-:W-:Y:S05]  /*0310*/  BSYNC.RECONVERGENT B0 ;  /* 0x0000000000007941 */ /* 0x000fea0003800200 */
.L_x_2:
        /* <DEDUP_REMOVED lines=15> */
.L_x_5:
[----:B------:R-:W-:Y:S05]  /*0410*/  BSYNC.RECONVERGENT B0 ;  /* 0x0000000000007941 */ /* 0x000fea0003800200 */
.L_x_4:
[----:B------:R-:W0:Y:S01]  /*0420*/  LDCU.64 UR8, c[0x0][0x3a0] ;  /* 0x00007400ff0877ac */ /* 0x000e220008000a00 */
[----:B------:R-:W-:Y:S01]  /*0430*/  IMAD.MOV.U32 R28, RZ, RZ, R6 ;  /* 0x000000ffff1c7224 */ /* 0x000fe200078e0006 */
[----:B------:R-:W1:Y:S01]  /*0440*/  LDCU UR5, c[0x0][0x3a8] ;  /* 0x00007500ff0577ac */ /* 0x000e620008000800 */
[----:B0-----:R-:W-:Y:S02]  /*0450*/  ULEA.HI UR4, UR8, UR8, URZ, 0x1 ;  /* 0x0000000808047291 */ /* 0x001fe4000f8f08ff */
[----:B------:R-:W-:Y:S02]  /*0460*/  USHF.R.U32.HI UR6, URZ, 0x1, UR9 ;  /* 0x00000001ff067899 */ /* 0x000fe40008011609 */
[----:B------:R-:W-:Y:S02]  /*0470*/  USHF.R.S32.HI UR4, URZ, 0x1, UR4 ;  /* 0x00000001ff047899 */ /* 0x000fe40008011404 */
[----:B-1----:R-:W-:Y:S02]  /*0480*/  USHF.R.U32.HI UR5, URZ, 0x1, UR5 ;  /* 0x00000001ff057899 */ /* 0x002fe40008011605 */
[----:B------:R-:W-:-:S02]  /*0490*/  ISETP.GE.U32.AND P1, PT, R7, UR6, PT ;  /* 0x0000000607007c0c */ /* 0x000fc4000bf26070 */
[----:B------:R-:W-:Y:S02]  /*04a0*/  ISETP.GE.AND P0, PT, R5, UR4, PT ;  /* 0x0000000405007c0c */ /* 0x000fe4000bf06270 */
[C---:B------:R-:W-:Y:S01]  /*04b0*/  ISETP.GE.U32.AND P2, PT, R2.reuse, UR5, PT ;  /* 0x0000000502007c0c */ /* 0x040fe2000bf46070 */
[----:B------:R-:W-:-:S04]  /*04c0*/  IMAD R2, R2, UR9, R7 ;  /* 0x0000000902027c24 */ /* 0x000fc8000f8e0207 */
[----:B------:R-:W0:Y:S01]  /*04d0*/  LDCU.64 UR4, c[0x0][0x358] ;  /* 0x00006b00ff0477ac */ /* 0x000e220008000a00 */
[----:B------:R-:W-:-:S03]  /*04e0*/  IMAD R2, R2, UR8, R5 ;  /* 0x0000000802027c24 */ /* 0x000fc6000f8e0205 */
[----:B------:R-:W-:Y:S02]  /*04f0*/  @P1 FADD R24, R24, -1 ;  /* 0xbf80000018181421 */ /* 0x000fe40000000000 */
[----:B------:R-:W-:Y:S02]  /*0500*/  @P0 FADD R4, R4, -1 ;  /* 0xbf80000004040421 */ /* 0x000fe40000000000 */
[----:B------:R-:W-:Y:S01]  /*0510*/  FMUL R3, R24, R24 ;  /* 0x0000001818037220 */ /* 0x000fe20000400000 */
[----:B------:R-:W-:-:S03]  /*0520*/  @P2 FADD R28, R28, -1 ;  /* 0xbf8000001c1c2421 */ /* 0x000fc60000000000 */
[----:B------:R-:W-:-:S04]  /*0530*/  FFMA R3, R4, R4, R3 ;  /* 0x0000000404037223 */ /* 0x000fc80000000003 */
[----:B------:R-:W-:-:S05]  /*0540*/  FFMA R3, R28, R28, R3 ;  /* 0x0000001c1c037223 */ /* 0x000fca0000000003 */
[----:B------:R-:W-:-:S13]  /*0550*/  FSETP.NEU.AND P0, PT, R3, RZ, PT ;  /* 0x000000ff0300720b */ /* 0x000fda0003f0d000 */
[----:B------:R-:W1:Y:S02]  /*0560*/  @!P0 LDC.64 R8, c[0x0][0x380] ;  /* 0x0000e000ff088b82 */ /* 0x000e640000000a00 */
[----:B-1----:R-:W-:-:S05]  /*0570*/  @!P0 IMAD.WIDE R6, R2, 0x4, R8 ;  /* 0x0000000402068825 */ /* 0x002fca00078e0208 */
[----:B0-----:R0:W-:Y:S01]  /*0580*/  @!P0 STG.E desc[UR4][R6.64], RZ ;  /* 0x000000ff06008986 */ /* 0x0011e2000c101904 */
[----:B------:R-:W-:Y:S05]  /*0590*/  @!P0 EXIT ;  /* 0x000000000000894d */ /* 0x000fea0003800000 */
[----:B------:R-:W1:Y:S01]  /*05a0*/  LDC.64 R8, c[0x0][0x390] ;  /* 0x0000e400ff087b82 */ /* 0x000e620000000a00 */
[----:B------:R-:W-:-:S07]  /*05b0*/  SHF.L.U32 R5, R2, 0x1, RZ ;  /* 0x0000000102057819 */ /* 0x000fce00000006ff */
[----:B------:R-:W2:Y:S08]  /*05c0*/  LDC.64 R10, c[0x0][0x398] ;  /* 0x0000e600ff0a7b82 */ /* 0x000eb00000000a00 */
[----:B0-----:R-:W0:Y:S01]  /*05d0*/  LDC.64 R6, c[0x0][0x388] ;  /* 0x0000e200ff067b82 */ /* 0x001e220000000a00 */
[----:B-1----:R-:W-:-:S05]  /*05e0*/  IMAD.WIDE R8, R5, 0x4, R8 ;  /* 0x0000000405087825 */ /* 0x002fca00078e0208 */
[----:B------:R-:W3:Y:S01]  /*05f0*/  LDG.E.CONSTANT R20, desc[UR4][R8.64+0x4] ;  /* 0x0000040408147981 */ /* 0x000ee2000c1e9900 */
[----:B--2---:R-:W-:-:S03]  /*0600*/  IMAD.WIDE R10, R5, 0x4, R10 ;  /* 0x00000004050a7825 */ /* 0x004fc600078e020a */
[----:B------:R-:W2:Y:S04]  /*0610*/  LDG.E.CONSTANT R12, desc[UR4][R8.64] ;  /* 0x00000004080c7981 */ /* 0x000ea8000c1e9900 */
[----:B------:R-:W4:Y:S04]  /*0620*/  LDG.E.CONSTANT R16, desc[UR4][R10.64+0x4] ;  /* 0x000004040a107981 */ /* 0x000f28000c1e9900 */
[----:B------:R-:W5:Y:S01]  /*0630*/  LDG.E.CONSTANT R0, desc[UR4][R10.64] ;  /* 0x000000040a007981 */ /* 0x000f62000c1e9900 */
[----:B0-----:R-:W-:-:S05]  /*0640*/  IMAD.WIDE R6, R5, 0x4, R6 ;  /* 0x0000000405067825 */ /* 0x001fca00078e0206 */
[----:B------:R-:W5:Y:S04]  /*0650*/  LDG.E.CONSTANT R22, desc[UR4][R6.64+0x4] ;  /* 0x0000040406167981 */ /* 0x000f68000c1e9900 */
[----:B------:R0:W5:Y:S01]  /*0660*/  LDG.E.CONSTANT R14, desc[UR4][R6.64] ;  /* 0x00000004060e7981 */ /* 0x000162000c1e9900 */
[----:B------:R-:W-:Y:S08]  /*0670*/  F2F.F64.F32 R24, R24 ;  /* 0x0000001800187310 */ /* 0x000ff00000201800 */
[----:B------:R-:W-:Y:S08]  /*0680*/  F2F.F64.F32 R28, R28 ;  /* 0x0000001c001c7310 */ /* 0x000ff00000201800 */
[----:B------:R-:W-:Y:S01]  /*0690*/  F2F.F64.F32 R4, R4 ;  /* 0x0000000400047310 */ /* 0x000fe20000201800 */
[----:B------:R-:W-:Y:S07]  /*06a0*/  BSSY.RECONVERGENT B0, `(.L_x_6) ;  /* 0x0000037000007945 */ /* 0x000fee0003800200 */
[----:B---3--:R-:W1:Y:S08]  /*06b0*/  F2F.F64.F32 R20, R20 ;  /* 0x0000001400147310 */ /* 0x008e700000201800 */
[----:B----4-:R-:W3:Y:S08]  /*06c0*/  F2F.F64.F32 R16, R16 ;  /* 0x0000001000107310 */ /* 0x010ef00000201800 */
[----:B--2---:R-:W0:Y:S01]  /*06d0*/  F2F.F64.F32 R12, R12 ;  /* 0x0000000c000c7310 */ /* 0x004e220000201800 */
[----:B-1----:R-:W-:-:S07]  /*06e0*/  DMUL R18, RZ, R20 ;  /* 0x00000014ff127228 */ /* 0x002fce0000000000 */
[----:B-----5:R-:W1:Y:S01]  /*06f0*/  F2F.F64.F32 R26, R0 ;  /* 0x00000000001a7310 */ /* 0x020e620000201800 */
[----:B---3--:R-:W-:-:S07]  /*0700*/  DMUL R30, RZ, R16 ;  /* 0x00000010ff1e7228 */ /* 0x008fce0000000000 */
[----:B------:R-:W2:Y:S01]  /*0710*/  F2F.F64.F32 R22, R22 ;  /* 0x0000001600167310 */ /* 0x000ea20000201800 */
[----:B0-----:R-:W-:Y:S02]  /*0720*/  DFMA R6, R12, R28, -R18 ;  /* 0x0000001c0c06722b */ /* 0x001fe40000000812 */
[----:B-1----:R-:W-:-:S05]  /*0730*/  DFMA R10, R26, R24, -R30 ;  /* 0x000000181a0a722b */ /* 0x002fca000000081e */
[----:B------:R-:W0:Y:S01]  /*0740*/  F2F.F64.F32 R8, R0 ;  /* 0x0000000000087310 */ /* 0x000e220000201800 */
[----:B------:R-:W-:-:S07]  /*0750*/  DMUL R32, R16, R24 ;  /* 0x0000001810207228 */ /* 0x000fce0000000000 */
[----:B------:R-:W1:Y:S01]  /*0760*/  F2F.F64.F32 R14, R14 ;  /* 0x0000000e000e7310 */ /* 0x000e620000201800 */
[----:B------:R-:W-:Y:S02]  /*0770*/  DADD R6, R10, -R6 ;  /* 0x000000000a067229 */ /* 0x000fe40000000806 */
[----:B--2---:R-:W-:Y:S02]  /*0780*/  DMUL R10, RZ, R22 ;  /* 0x00000016ff0a7228 */ /* 0x004fe40000000000 */
[----:B------:R-:W-:Y:S02]  /*0790*/  DFMA R26, RZ, R26, R32 ;  /* 0x0000001aff1a722b */ /* 0x000fe40000000020 */
[----:B0-----:R-:W-:-:S04]  /*07a0*/  DFMA R30, R8, R4, -R30 ;  /* 0x00000004081e722b */ /* 0x001fc8000000081e */
[-C--:B-1----:R-:W-:Y:S02]  /*07b0*/  DFMA R32, R14, R28.reuse, -R10 ;  /* 0x0000001c0e20722b */ /* 0x082fe4000000080a */
[-C--:B------:R-:W-:Y:S02]  /*07c0*/  DMUL R34, R20, R28.reuse ;  /* 0x0000001c14227228 */ /* 0x080fe40000000000 */
[----:B------:R-:W-:-:S04]  /*07d0*/  DMUL R28, R22, R28 ;  /* 0x0000001c161c7228 */ /* 0x000fc80000000000 */
[----:B------:R-:W-:Y:S02]  /*07e0*/  DADD R30, R32, -R30 ;  /* 0x00000000201e7229 */ /* 0x000fe4000000081e */
[-C--:B------:R-:W-:Y:S02]  /*07f0*/  DMUL R32, R16, R4.reuse ;  /* 0x0000000410207228 */ /* 0x080fe40000000000 */
[----:B------:R-:W-:Y:S02]  /*0800*/  DFMA R18, R12, R4, -R18 ;  /* 0x000000040c12722b */ /* 0x000fe40000000812 */
[----:B------:R-:W-:Y:S02]  /*0810*/  DFMA R10, R14, R24, -R10 ;  /* 0x000000180e0a722b */ /* 0x000fe4000000080a */
[----:B------:R-:W-:Y:S02]  /*0820*/  DFMA R34, RZ, R12, R34 ;  /* 0x0000000cff22722b */ /* 0x000fe40000000022 */
[----:B------:R-:W-:-:S02]  /*0830*/  DMUL R4, R20, R4 ;  /* 0x0000000414047228 */ /* 0x000fc40000000000 */
[----:B------:R-:W-:Y:S02]  /*0840*/  DFMA R32, RZ, R8, R32 ;  /* 0x00000008ff20722b */ /* 0x000fe40000000020 */
[----:B------:R-:W-:Y:S02]  /*0850*/  DFMA R28, RZ, R14, R28 ;  /* 0x0000000eff1c722b */ /* 0x000fe4000000001c */
[----:B------:R-:W-:Y:S02]  /*0860*/  DMUL R24, R22, R24 ;  /* 0x0000001816187228 */ /* 0x000fe40000000000 */
[----:B------:R-:W-:Y:S02]  /*0870*/  DADD R26, R26, -R34 ;  /* 0x000000001a1a7229 */ /* 0x000fe40000000822 */
[----:B------:R-:W-:Y:S02]  /*0880*/  DADD R10, R18, -R10 ;  /* 0x00000000120a7229 */ /* 0x000fe4000000080a */
[----:B------:R-:W-:-:S02]  /*0890*/  DADD R28, R28, -R32 ;  /* 0x000000001c1c7229 */ /* 0x000fc40000000820 */
[----:B------:R-:W-:Y:S02]  /*08a0*/  DFMA R4, RZ, R12, R4 ;  /* 0x0000000cff04722b */ /* 0x000fe40000000004 */
[----:B------:R-:W-:Y:S02]  /*08b0*/  DFMA R24, RZ, R14, R24 ;  /* 0x0000000eff18722b */ /* 0x000fe40000000018 */
[----:B------:R-:W-:Y:S02]  /*08c0*/  DMUL R6, R22, R6 ;  /* 0x0000000616067228 */ /* 0x000fe40000000000 */
[----:B------:R-:W-:Y:S02]  /*08d0*/  DMUL R30, R20, R30 ;  /* 0x0000001e141e7228 */ /* 0x000fe40000000000 */
[----:B------:R-:W-:Y:S02]  /*08e0*/  DMUL R10, R16, R10 ;  /* 0x0000000a100a7228 */ /* 0x000fe40000000000 */
[----:B------:R-:W-:-:S02]  /*08f0*/  DADD R4, R4, -R24 ;  /* 0x0000000004047229 */ /* 0x000fc40000000818 */
[----:B------:R-:W-:Y:S02]  /*0900*/  DFMA R6, R14, R26, -R6 ;  /* 0x0000001a0e06722b */ /* 0x000fe40000000806 */
[----:B------:R-:W-:-:S04]  /*0910*/  DFMA R28, R12, R28, -R30 ;  /* 0x0000001c0c1c722b */ /* 0x000fc8000000081e */
[----:B------:R-:W-:-:S04]  /*0920*/  DFMA R4, R8, R4, -R10 ;  /* 0x000000040804722b */ /* 0x000fc8000000080a */
[----:B------:R-:W-:Y:S01]  /*0930*/  DADD R6, R6, R28 ;  /* 0x0000000006067229 */ /* 0x000fe2000000001c */
[----:B------:R-:W0:Y:S07]  /*0940*/  MUFU.RCP R8, R3 ;  /* 0x0000000300087308 */ /* 0x000e2e0000001000 */
[----:B------:R-:W-:-:S06]  /*0950*/  DADD R4, R6, R4 ;  /* 0x0000000006047229 */ /* 0x000fcc0000000004 */
[----:B------:R-:W1:Y:S01]  /*0960*/  F2F.F32.F64 R0, R4 ;  /* 0x0000000400007310 */ /* 0x000e620000301000 */
[----:B0-----:R-:W-:-:S04]  /*0970*/  FFMA R7, -R3, R8, 1 ;  /* 0x3f80000003077423 */ /* 0x001fc80000000108 */
[----:B------:R-:W-:-:S03]  /*0980*/  FFMA R7, R8, R7, R8 ;  /* 0x0000000708077223 */ /* 0x000fc60000000008 */
[----:B-1----:R-:W0:Y:S01]  /*0990*/  FCHK P0, R0, R3 ;  /* 0x0000000300007302 */ /* 0x002e220000000000 */
[----:B------:R-:W-:-:S04]  /*09a0*/  FFMA R6, R0, R7, RZ ;  /* 0x0000000700067223 */ /* 0x000fc800000000ff */
[----:B------:R-:W-:-:S04]  /*09b0*/  FFMA R8, -R3, R6, R0 ;  /* 0x0000000603087223 */ /* 0x000fc80000000100 */
[----:B------:R-:W-:Y:S01]  /*09c0*/  FFMA R7, R7, R8, R6 ;  /* 0x0000000807077223 */ /* 0x000fe20000000006 */
[----:B0-----:R-:W-:Y:S06]  /*09d0*/  @!P0 BRA `(.L_x_7) ;  /* 0x00000000000c8947 */ /* 0x001fec0003800000 */
[----:B------:R-:W-:-:S07]  /*09e0*/  MOV R6, 0xa00 ;  /* 0x00000a0000067802 */ /* 0x000fce0000000f00 */
[----:B------:R-:W-:Y:S05]  /*09f0*/  CALL.REL.NOINC `($__internal_0_$__cuda_sm3x_div_rn_noftz_f32_slowpath) ;  /* 0x0000000000187944 */ /* 0x000fea0003c00000 */
[----:B------:R-:W-:-:S07]  /*0a00*/  IMAD.MOV.U32 R7, RZ, RZ, R0 ;  /* 0x000000ffff077224 */ /* 0x000fce00078e0000 */
.L_x_7:
[----:B------:R-:W-:Y:S05]  /*0a10*/  BSYNC.RECONVERGENT B0 ;  /* 0x0000000000007941 */ /* 0x000fea0003800200 */
.L_x_6:
[----:B------:R-:W0:Y:S02]  /*0a20*/  LDC.64 R4, c[0x0][0x380] ;  /* 0x0000e000ff047b82 */ /* 0x000e240000000a00 */
[----:B0-----:R-:W-:-:S05]  /*0a30*/  IMAD.WIDE R4, R2, 0x4, R4 ;  /* 0x0000000402047825 */ /* 0x001fca00078e0204 */
[----:B------:R-:W-:Y:S01]  /*0a40*/  STG.E desc[UR4][R4.64], R7 ;  /* 0x0000000704007986 */ /* 0x000fe2000c101904 */
[----:B------:R-:W-:Y:S05]  /*0a50*/  EXIT ;  /* 0x000000000000794d */ /* 0x000fea0003800000 */
        .weak           $__internal_0_$__cuda_sm3x_div_rn_noftz_f32_slowpath
        .type           $__internal_0_$__cuda_sm3x_div_rn_noftz_f32_slowpath,@function
        .size           $__internal_0_$__cuda_sm3x_div_rn_noftz_f32_slowpath,(.L_x_20 - $__internal_0_$__cuda_sm3x_div_rn_noftz_f32_slowpath)
$__internal_0_$__cuda_sm3x_div_rn_noftz_f32_slowpath:
[----:B------:R-:W-:Y:S01]  /*0a60*/  SHF.R.U32.HI R9, RZ, 0x17, R3 ;  /* 0x00000017ff097819 */ /* 0x000fe20000011603 */
[----:B------:R-:W-:Y:S01]  /*0a70*/  BSSY.RECONVERGENT B1, `(.L_x_8) ;  /* 0x0000062000017945 */ /* 0x000fe20003800200 */
[----:B------:R-:W-:Y:S02]  /*0a80*/  SHF.R.U32.HI R8, RZ, 0x17, R0 ;  /* 0x00000017ff087819 */ /* 0x000fe40000011600 */
[----:B------:R-:W-:Y:S02]  /*0a90*/  LOP3.LUT R14, R9, 0xff, RZ, 0xc0, !PT ;  /* 0x000000ff090e7812 */ /* 0x000fe400078ec0ff */
[----:B------:R-:W-:-:S03]  /*0aa0*/  LOP3.LUT R12, R8, 0xff, RZ, 0xc0, !PT ;  /* 0x000000ff080c7812 */ /* 0x000fc600078ec0ff */
[----:B------:R-:W-:Y:S02]  /*0ab0*/  VIADD R10, R14, 0xffffffff ;  /* 0xffffffff0e0a7836 */ /* 0x000fe40000000000 */
[----:B------:R-:W-:-:S03]  /*0ac0*/  VIADD R9, R12, 0xffffffff ;  /* 0xffffffff0c097836 */ /* 0x000fc60000000000 */
[----:B------:R-:W-:-:S04]  /*0ad0*/  ISETP.GT.U32.AND P0, PT, R10, 0xfd, PT ;  /* 0x000000fd0a00780c */ /* 0x000fc80003f04070 */
[----:B------:R-:W-:-:S13]  /*0ae0*/  ISETP.GT.U32.OR P0, PT, R9, 0xfd, P0 ;  /* 0x000000fd0900780c */ /* 0x000fda0000704470 */
[----:B------:R-:W-:Y:S01]  /*0af0*/  @!P0 MOV R8, RZ ;  /* 0x000000ff00088202 */ /* 0x000fe20000000f00 */
[----:B------:R-:W-:Y:S06]  /*0b00*/  @!P0 BRA `(.L_x_9) ;  /* 0x00000000005c8947 */ /* 0x000fec0003800000 */
[----:B------:R-:W-:Y:S02]  /*0b10*/  FSETP.GTU.FTZ.AND P0, PT, |R0|, +INF , PT ;  /* 0x7f8000000000780b */ /* 0x000fe40003f1c200 */
[----:B------:R-:W-:-:S04]  /*0b20*/  FSETP.GTU.FTZ.AND P1, PT, |R3|, +INF , PT ;  /* 0x7f8000000300780b */ /* 0x000fc80003f3c200 */
[----:B------:R-:W-:-:S13]  /*0b30*/  PLOP3.LUT P0, PT, P0, P1, PT, 0xf8, 0x8f ;  /* 0x00000000008f781c */ /* 0x000fda0000703f70 */
[----:B------:R-:W-:Y:S05]  /*0b40*/  @P0 BRA `(.L_x_10) ;  /* 0x00000004004c0947 */ /* 0x000fea0003800000 */
[----:B------:R-:W-:-:S13]  /*0b50*/  LOP3.LUT P0, RZ, R3, 0x7fffffff, R0, 0xc8, !PT ;  /* 0x7fffffff03ff7812 */ /* 0x000fda000780c800 */
[----:B------:R-:W-:Y:S05]  /*0b60*/  @!P0 BRA `(.L_x_11) ;  /* 0x00000004003c8947 */ /* 0x000fea0003800000 */
[C---:B------:R-:W-:Y:S02]  /*0b70*/  FSETP.NEU.FTZ.AND P2, PT, |R0|.reuse, +INF , PT ;  /* 0x7f8000000000780b */ /* 0x040fe40003f5d200 */
[----:B------:R-:W-:Y:S02]  /*0b80*/  FSETP.NEU.FTZ.AND P1, PT, |R3|, +INF , PT ;  /* 0x7f8000000300780b */ /* 0x000fe40003f3d200 */
[----:B------:R-:W-:-:S11]  /*0b90*/  FSETP.NEU.FTZ.AND P0, PT, |R0|, +INF , PT ;  /* 0x7f8000000000780b */ /* 0x000fd60003f1d200 */
[----:B------:R-:W-:Y:S05]  /*0ba0*/  @!P1 BRA !P2, `(.L_x_11) ;  /* 0x00000004002c9947 */ /* 0x000fea0005000000 */
[----:B------:R-:W-:-:S04]  /*0bb0*/  LOP3.LUT P2, RZ, R0, 0x7fffffff, RZ, 0xc0, !PT ;  /* 0x7fffffff00ff7812 */ /* 0x000fc8000784c0ff */
[----:B------:R-:W-:-:S13]  /*0bc0*/  PLOP3.LUT P1, PT, P1, P2, PT, 0x2f, 0xf2 ;  /* 0x0000000000f2781c */ /* 0x000fda0000f24577 */
[----:B------:R-:W-:Y:S05]  /*0bd0*/  @P1 BRA `(.L_x_12) ;  /* 0x0000000400181947 */ /* 0x000fea0003800000 */
[----:B------:R-:W-:-:S04]  /*0be0*/  LOP3.LUT P1, RZ, R3, 0x7fffffff, RZ, 0xc0, !PT ;  /* 0x7fffffff03ff7812 */ /* 0x000fc8000782c0ff */
[----:B------:R-:W-:-:S13]  /*0bf0*/  PLOP3.LUT P0, PT, P0, P1, PT, 0x2f, 0xf2 ;  /* 0x0000000000f2781c */ /* 0x000fda0000702577 */
[----:B------:R-:W-:Y:S05]  /*0c00*/  @P0 BRA `(.L_x_13) ;  /* 0x0000000400000947 */ /* 0x000fea0003800000 */
[----:B------:R-:W-:Y:S02]  /*0c10*/  ISETP.GE.AND P0, PT, R9, RZ, PT ;  /* 0x000000ff0900720c */ /* 0x000fe40003f06270 */
[----:B------:R-:W-:-:S11]  /*0c20*/  ISETP.GE.AND P1, PT, R10, RZ, PT ;  /* 0x000000ff0a00720c */ /* 0x000fd60003f26270 */
[----:B------:R-:W-:Y:S02]  /*0c30*/  @P0 IMAD.MOV.U32 R8, RZ, RZ, RZ ;  /* 0x000000ffff080224 */ /* 0x000fe400078e00ff */
[----:B------:R-:W-:Y:S01]  /*0c40*/  @!P0 FFMA R0, R0, 1.84467440737095516160e+19, RZ ;  /* 0x5f80000000008823 */ /* 0x000fe200000000ff */
[----:B------:R-:W-:Y:S02]  /*0c50*/  @!P0 IMAD.MOV.U32 R8, RZ, RZ, -0x40 ;  /* 0xffffffc0ff088424 */ /* 0x000fe400078e00ff */
[----:B------:R-:W-:Y:S02]  /*0c60*/  @!P1 FFMA R3, R3, 1.84467440737095516160e+19, RZ ;  /* 0x5f80000003039823 */ /* 0x000fe400000000ff */
[----:B------:R-:W-:-:S07]  /*0c70*/  @!P1 VIADD R8, R8, 0x40 ;  /* 0x0000004008089836 */ /* 0x000fce0000000000 */
.L_x_9:
[----:B------:R-:W-:Y:S01]  /*0c80*/  LEA R10, R14, 0xc0800000, 0x17 ;  /* 0xc08000000e0a7811 */ /* 0x000fe200078eb8ff */
[----:B------:R-:W-:Y:S03]  /*0c90*/  BSSY.RECONVERGENT B2, `(.L_x_14) ;  /* 0x0000036000027945 */ /* 0x000fe60003800200 */
[----:B------:R-:W-:Y:S01]  /*0ca0*/  IADD3 R10, PT, PT, -R10, R3, RZ ;  /* 0x000000030a0a7210 */ /* 0x000fe20007ffe1ff */
[----:B------:R-:W-:-:S03]  /*0cb0*/  VIADD R3, R12, 0xffffff81 ;  /* 0xffffff810c037836 */ /* 0x000fc60000000000 */
[----:B------:R-:W0:Y:S01]  /*0cc0*/  MUFU.RCP R9, R10 ;  /* 0x0000000a00097308 */ /* 0x000e220000001000 */
[----:B------:R-:W-:Y:S01]  /*0cd0*/  FADD.FTZ R11, -R10, -RZ ;  /* 0x800000ff0a0b7221 */ /* 0x000fe20000010100 */
[C---:B------:R-:W-:Y:S01]  /*0ce0*/  IMAD R0, R3.reuse, -0x800000, R0 ;  /* 0xff80000003007824 */ /* 0x040fe200078e0200 */
[----:B------:R-:W-:-:S05]  /*0cf0*/  IADD3 R3, PT, PT, R3, 0x7f, -R14 ;  /* 0x0000007f03037810 */ /* 0x000fca0007ffe80e */
[----:B------:R-:W-:Y:S02]  /*0d00*/  IMAD.IADD R3, R3, 0x1, R8 ;  /* 0x0000000103037824 */ /* 0x000fe400078e0208 */
[----:B0-----:R-:W-:-:S04]  /*0d10*/  FFMA R12, R9, R11, 1 ;  /* 0x3f800000090c7423 */ /* 0x001fc8000000000b */
[----:B------:R-:W-:-:S04]  /*0d20*/  FFMA R16, R9, R12, R9 ;  /* 0x0000000c09107223 */ /* 0x000fc80000000009 */
[----:B------:R-:W-:-:S04]  /*0d30*/  FFMA R9, R0, R16, RZ ;  /* 0x0000001000097223 */ /* 0x000fc800000000ff */
[----:B------:R-:W-:-:S04]  /*0d40*/  FFMA R12, R11, R9, R0 ;  /* 0x000000090b0c7223 */ /* 0x000fc80000000000 */
[----:B------:R-:W-:-:S04]  /*0d50*/  FFMA R13, R16, R12, R9 ;  /* 0x0000000c100d7223 */ /* 0x000fc80000000009 */
[----:B------:R-:W-:-:S04]  /*0d60*/  FFMA R12, R11, R13, R0 ;  /* 0x0000000d0b0c7223 */ /* 0x000fc80000000000 */
[----:B------:R-:W-:-:S05]  /*0d70*/  FFMA R9, R16, R12, R13 ;  /* 0x0000000c10097223 */ /* 0x000fca000000000d */
[----:B------:R-:W-:-:S04]  /*0d80*/  SHF.R.U32.HI R0, RZ, 0x17, R9 ;  /* 0x00000017ff007819 */ /* 0x000fc80000011609 */
[----:B------:R-:W-:-:S05]  /*0d90*/  LOP3.LUT R0, R0, 0xff, RZ, 0xc0, !PT ;  /* 0x000000ff00007812 */ /* 0x000fca00078ec0ff */
[----:B------:R-:W-:-:S05]  /*0da0*/  IMAD.IADD R10, R0, 0x1, R3 ;  /* 0x00000001000a7824 */ /* 0x000fca00078e0203 */
[----:B------:R-:W-:-:S04]  /*0db0*/  IADD3 R0, PT, PT, R10, -0x1, RZ ;  /* 0xffffffff0a007810 */ /* 0x000fc80007ffe0ff */
[----:B------:R-:W-:-:S13]  /*0dc0*/  ISETP.GE.U32.AND P0, PT, R0, 0xfe, PT ;  /* 0x000000fe0000780c */ /* 0x000fda0003f06070 */
[----:B------:R-:W-:Y:S05]  /*0dd0*/  @!P0 BRA `(.L_x_15) ;  /* 0x0000000000808947 */ /* 0x000fea0003800000 */
[----:B------:R-:W-:-:S13]  /*0de0*/  ISETP.GT.AND P0, PT, R10, 0xfe, PT ;  /* 0x000000fe0a00780c */ /* 0x000fda0003f04270 */
[----:B------:R-:W-:Y:S05]  /*0df0*/  @P0 BRA `(.L_x_16) ;  /* 0x00000000006c0947 */ /* 0x000fea0003800000 */
[----:B------:R-:W-:-:S13]  /*0e00*/  ISETP.GE.AND P0, PT, R10, 0x1, PT ;  /* 0x000000010a00780c */ /* 0x000fda0003f06270 */
[----:B------:R-:W-:Y:S05]  /*0e10*/  @P0 BRA `(.L_x_17) ;  /* 0x0000000000740947 */ /* 0x000fea0003800000 */
[----:B------:R-:W-:Y:S02]  /*0e20*/  ISETP.GE.AND P0, PT, R10, -0x18, PT ;  /* 0xffffffe80a00780c */ /* 0x000fe40003f06270 */
[----:B------:R-:W-:-:S11]  /*0e30*/  LOP3.LUT R9, R9, 0x80000000, RZ, 0xc0, !PT ;  /* 0x8000000009097812 */ /* 0x000fd600078ec0ff */
[----:B------:R-:W-:Y:S05]  /*0e40*/  @!P0 BRA `(.L_x_17) ;  /* 0x0000000000688947 */ /* 0x000fea0003800000 */
[-CC-:B------:R-:W-:Y:S01]  /*0e50*/  FFMA.RZ R0, R16, R12.reuse, R13.reuse ;  /* 0x0000000c10007223 */ /* 0x180fe2000000c00d */
[----:B------:R-:W-:Y:S02]  /*0e60*/  VIADD R11, R10, 0x20 ;  /* 0x000000200a0b7836 */ /* 0x000fe40000000000 */
[-CC-:B------:R-:W-:Y:S01]  /*0e70*/  FFMA.RM R3, R16, R12.reuse, R13.reuse ;  /* 0x0000000c10037223 */ /* 0x180fe2000000400d */
[----:B------:R-:W-:Y:S02]  /*0e80*/  ISETP.NE.AND P2, PT, R10, RZ, PT ;  /* 0x000000ff0a00720c */ /* 0x000fe40003f45270 */
[----:B------:R-:W-:Y:S01]  /*0e90*/  LOP3.LUT R8, R0, 0x7fffff, RZ, 0xc0, !PT ;  /* 0x007fffff00087812 */ /* 0x000fe200078ec0ff */
[----:B------:R-:W-:Y:S01]  /*0ea0*/  FFMA.RP R0, R16, R12, R13 ;  /* 0x0000000c10007223 */ /* 0x000fe2000000800d */
[----:B------:R-:W-:Y:S01]  /*0eb0*/  ISETP.NE.AND P1, PT, R10, RZ, PT ;  /* 0x000000ff0a00720c */ /* 0x000fe20003f25270 */
[----:B------:R-:W-:Y:S01]  /*0ec0*/  IMAD.MOV R10, RZ, RZ, -R10 ;  /* 0x000000ffff0a7224 */ /* 0x000fe200078e0a0a */
[----:B------:R-:W-:-:S02]  /*0ed0*/  LOP3.LUT R8, R8, 0x800000, RZ, 0xfc, !PT ;  /* 0x0080000008087812 */ /* 0x000fc400078efcff */
[----:B------:R-:W-:Y:S02]  /*0ee0*/  FSETP.NEU.FTZ.AND P0, PT, R0, R3, PT ;  /* 0x000000030000720b */ /* 0x000fe40003f1d000 */
[----:B------:R-:W-:Y:S02]  /*0ef0*/  SHF.L.U32 R11, R8, R11, RZ ;  /* 0x0000000b080b7219 */ /* 0x000fe400000006ff */
[----:B------:R-:W-:Y:S02]  /*0f00*/  SEL R3, R10, RZ, P2 ;  /* 0x000000ff0a037207 */ /* 0x000fe40001000000 */
[----:B------:R-:W-:Y:S02]  /*0f10*/  ISETP.NE.AND P1, PT, R11, RZ, P1 ;  /* 0x000000ff0b00720c */ /* 0x000fe40000f25270 */
[----:B------:R-:W-:Y:S02]  /*0f20*/  SHF.R.U32.HI R3, RZ, R3, R8 ;  /* 0x00000003ff037219 */ /* 0x000fe40000011608 */
[----:B------:R-:W-:-:S02]  /*0f30*/  PLOP3.LUT P0, PT, P0, P1, PT, 0xf8, 0x8f ;  /* 0x00000000008f781c */ /* 0x000fc40000703f70 */
[----:B------:R-:W-:Y:S02]  /*0f40*/  SHF.R.U32.HI R11, RZ, 0x1, R3 ;  /* 0x00000001ff0b7819 */ /* 0x000fe40000011603 */
[----:B------:R-:W-:-:S04]  /*0f50*/  SEL R0, RZ, 0x1, !P0 ;  /* 0x00000001ff007807 */ /* 0x000fc80004000000 */
[----:B------:R-:W-:-:S04]  /*0f60*/  LOP3.LUT R0, R0, 0x1, R11, 0xf8, !PT ;  /* 0x0000000100007812 */ /* 0x000fc800078ef80b */
[----:B------:R-:W-:-:S04]  /*0f70*/  LOP3.LUT R0, R0, R3, RZ, 0xc0, !PT ;  /* 0x0000000300007212 */ /* 0x000fc800078ec0ff */
[----:B------:R-:W-:-:S04]  /*0f80*/  IADD3 R0, PT, PT, R11, R0, RZ ;  /* 0x000000000b007210 */ /* 0x000fc80007ffe0ff */
[----:B------:R-:W-:Y:S01]  /*0f90*/  LOP3.LUT R9, R0, R9, RZ, 0xfc, !PT ;  /* 0x0000000900097212 */ /* 0x000fe200078efcff */
[----:B------:R-:W-:Y:S06]  /*0fa0*/  BRA `(.L_x_17) ;  /* 0x0000000000107947 */ /* 0x000fec0003800000 */
.L_x_16:
[----:B------:R-:W-:-:S04]  /*0fb0*/  LOP3.LUT R9, R9, 0x80000000, RZ, 0xc0, !PT ;  /* 0x8000000009097812 */ /* 0x000fc800078ec0ff */
[----:B------:R-:W-:Y:S01]  /*0fc0*/  LOP3.LUT R9, R9, 0x7f800000, RZ, 0xfc, !PT ;  /* 0x7f80000009097812 */ /* 0x000fe200078efcff */
[----:B------:R-:W-:Y:S06]  /*0fd0*/  BRA `(.L_x_17) ;  /* 0x0000000000047947 */ /* 0x000fec0003800000 */
.L_x_15:
[----:B------:R-:W-:-:S07]  /*0fe0*/  IMAD R9, R3, 0x800000, R9 ;  /* 0x0080000003097824 */ /* 0x000fce00078e0209 */
.L_x_17:
[----:B------:R-:W-:Y:S05]  /*0ff0*/  BSYNC.RECONVERGENT B2 ;  /* 0x0000000000027941 */ /* 0x000fea0003800200 */
.L_x_14:
[----:B------:R-:W-:Y:S05]  /*1000*/  BRA `(.L_x_18) ;  /* 0x0000000000207947 */ /* 0x000fea0003800000 */
.L_x_13:
[----:B------:R-:W-:-:S04]  /*1010*/  LOP3.LUT R0, R3, 0x80000000, R0, 0x48, !PT ;  /* 0x8000000003007812 */ /* 0x000fc800078e4800 */
[----:B------:R-:W-:Y:S01]  /*1020*/  LOP3.LUT R9, R0, 0x7f800000, RZ, 0xfc, !PT ;  /* 0x7f80000000097812 */ /* 0x000fe200078efcff */
[----:B------:R-:W-:Y:S06]  /*1030*/  BRA `(.L_x_18) ;  /* 0x0000000000147947 */ /* 0x000fec0003800000 */
.L_x_12:
[----:B------:R-:W-:Y:S01]  /*1040*/  LOP3.LUT R9, R3, 0x80000000, R0, 0x48, !PT ;  /* 0x8000000003097812 */ /* 0x000fe200078e4800 */
[----:B------:R-:W-:Y:S06]  /*1050*/  BRA `(.L_x_18) ;  /* 0x00000000000c7947 */ /* 0x000fec0003800000 */
.L_x_11:
[----:B------:R-:W0:Y:S01]  /*1060*/  MUFU.RSQ R9, -QNAN ;  /* 0xffc0000000097908 */ /* 0x000e220000001400 */
[----:B------:R-:W-:Y:S05]  /*1070*/  BRA `(.L_x_18) ;  /* 0x0000000000047947 */ /* 0x000fea0003800000 */
.L_x_10:
[----:B------:R-:W-:-:S07]  /*1080*/  FADD.FTZ R9, R0, R3 ;  /* 0x0000000300097221 */ /* 0x000fce0000010000 */
.L_x_18:
[----:B------:R-:W-:Y:S05]  /*1090*/  BSYNC.RECONVERGENT B1 ;  /* 0x0000000000017941 */ /* 0x000fea0003800200 */
.L_x_8:
[----:B0-----:R-:W-:Y:S01]  /*10a0*/  IMAD.MOV.U32 R0, RZ, RZ, R9 ;  /* 0x000000ffff007224 */ /* 0x001fe200078e0009 */
[----:B------:R-:W-:Y:S01]  /*10b0*/  MOV R8, R6 ;  /* 0x0000000600087202 */ /* 0x000fe20000000f00 */
[----:B------:R-:W-:-:S04]  /*10c0*/  IMAD.MOV.U32 R9, RZ, RZ, 0x0 ;  /* 0x00000000ff097424 */ /* 0x000fc800078e00ff */
[----:B------:R-:W-:Y:S05]  /*10d0*/  RET.REL.NODEC R8 `(solidanglefouriersummand) ;  /* 0xffffffec08c87950 */ /* 0x000fea0003c3ffff */
.L_x_19:
[----:B------:R-:W-:-:S00]  /*10e0*/  BRA `(.L_x_19) ;  /* 0xfffffffc00fc7947 */ /* 0x000fc0000383ffff */
[----:B------:R-:W-:-:S00]  /*10f0*/  NOP ;  /* 0x0000000000007918 */ /* 0x000fc00000000000 */
        /* <DEDUP_REMOVED lines=8> */
.L_x_20:


//--------------------- .nv.shared.reserved.0     --------------------------
	.section	.nv.shared.reserved.0,"aw",@nobits
	.weak		__nv_reservedSMEM_offset_0_alias
	.size		__nv_reservedSMEM_offset_0_alias, 0, 64
	.other		__nv_reservedSMEM_offset_0_alias,@"STO_CUDA_RESERVED_SHARED STV_DEFAULT"
__nv_reservedSMEM_offset_0_alias:
	.zero		0
	.zero		64


//--------------------- .nv.constant0.solidanglefouriersummand --------------------------
	.section	.nv.constant0.solidanglefouriersummand,"a",@progbits
	.sectionflags	@""
	.align	4
.nv.constant0.solidanglefouriersummand:
	.zero		940


//--------------------- SYMBOLS --------------------------

	.type		.nv.reservedSmem.offset0,@object
	.size		.nv.reservedSmem.offset0,0x4
